//
// Generated by NVIDIA NVVM Compiler
//
// Compiler Build ID: CL-36424714
// Cuda compilation tools, release 13.0, V13.0.88
// Based on NVVM 20.0.0
//

.version 9.0
.target sm_100
.address_size 64

	// .globl	_Z12calc_fractalffPh

.visible .entry _Z12calc_fractalffPh(
	.param .f32 _Z12calc_fractalffPh_param_0,
	.param .f32 _Z12calc_fractalffPh_param_1,
	.param .u64 .ptr .align 1 _Z12calc_fractalffPh_param_2
)
{
	.reg .pred 	%p<6>;
	.reg .b32 	%r<23>;
	.reg .b32 	%f<41>;
	.reg .b64 	%rd<5>;
	.reg .b64 	%fd<9>;

	ld.param.f32 	%f21, [_Z12calc_fractalffPh_param_0];
	ld.param.f32 	%f22, [_Z12calc_fractalffPh_param_1];
	ld.param.u64 	%rd1, [_Z12calc_fractalffPh_param_2];
	mov.u32 	%r9, %ctaid.x;
	mov.u32 	%r10, %ntid.x;
	mov.u32 	%r11, %tid.x;
	mov.u32 	%r12, %ctaid.y;
	mov.u32 	%r13, %ntid.y;
	mov.u32 	%r14, %tid.y;
	mad.lo.s32 	%r15, %r12, %r13, %r14;
	mov.u32 	%r16, %nctaid.x;
	mad.lo.s32 	%r17, %r15, %r16, %r9;
	mad.lo.s32 	%r1, %r17, %r10, %r11;
	and.b32  	%r18, %r1, 255;
	shr.u32 	%r19, %r1, 8;
	cvt.rn.f64.u32 	%fd1, %r18;
	mul.f64 	%fd2, %fd1, 0d3FE999999999999A;
	cvt.rn.f32.f64 	%f23, %fd2;
	mul.f32 	%f24, %f23, 0f3B800000;
	cvt.f64.f32 	%fd3, %f24;
	add.f64 	%fd4, %fd3, 0dBFE999999999999A;
	cvt.rn.f32.f64 	%f40, %fd4;
	cvt.rn.f64.u32 	%fd5, %r19;
	mul.f64 	%fd6, %fd5, 0d3FE999999999999A;
	cvt.rn.f32.f64 	%f25, %fd6;
	mul.f32 	%f26, %f25, 0f3B800000;
	cvt.f64.f32 	%fd7, %f26;
	add.f64 	%fd8, %fd7, 0dBFE999999999999A;
	cvt.rn.f32.f64 	%f39, %fd8;
	mov.b32 	%r2, 0;
$L__BB0_1:
	mul.f32 	%f5, %f40, %f40;
	mul.f32 	%f6, %f39, %f39;
	add.f32 	%f27, %f5, %f6;
	setp.gt.f32 	%p1, %f27, 0f40800000;
	mov.u32 	%r22, %r2;
	@%p1 bra 	$L__BB0_9;
	add.f32 	%f28, %f40, %f40;
	fma.rn.f32 	%f7, %f28, %f39, %f22;
	sub.f32 	%f29, %f5, %f6;
	add.f32 	%f8, %f21, %f29;
	mul.f32 	%f9, %f8, %f8;
	mul.f32 	%f10, %f7, %f7;
	add.f32 	%f30, %f9, %f10;
	setp.gt.f32 	%p2, %f30, 0f40800000;
	@%p2 bra 	$L__BB0_8;
	add.f32 	%f31, %f8, %f8;
	fma.rn.f32 	%f11, %f31, %f7, %f22;
	sub.f32 	%f32, %f9, %f10;
	add.f32 	%f12, %f21, %f32;
	mul.f32 	%f13, %f12, %f12;
	mul.f32 	%f14, %f11, %f11;
	add.f32 	%f33, %f13, %f14;
	setp.gt.f32 	%p3, %f33, 0f40800000;
	@%p3 bra 	$L__BB0_7;
	add.f32 	%f34, %f12, %f12;
	fma.rn.f32 	%f15, %f34, %f11, %f22;
	sub.f32 	%f35, %f13, %f14;
	add.f32 	%f16, %f21, %f35;
	add.s32 	%r3, %r2, 3;
	setp.eq.s32 	%p4, %r3, 255;
	mov.b32 	%r22, 255;
	@%p4 bra 	$L__BB0_9;
	mul.f32 	%f17, %f16, %f16;
	mul.f32 	%f18, %f15, %f15;
	add.f32 	%f36, %f17, %f18;
	setp.gt.f32 	%p5, %f36, 0f40800000;
	mov.u32 	%r22, %r3;
	@%p5 bra 	$L__BB0_9;
	add.f32 	%f37, %f16, %f16;
	fma.rn.f32 	%f39, %f37, %f15, %f22;
	sub.f32 	%f38, %f17, %f18;
	add.f32 	%f40, %f21, %f38;
	add.s32 	%r2, %r2, 4;
	bra.uni 	$L__BB0_1;
$L__BB0_7:
	add.s32 	%r22, %r2, 2;
	bra.uni 	$L__BB0_9;
$L__BB0_8:
	add.s32 	%r22, %r2, 1;
$L__BB0_9:
	cvta.to.global.u64 	%rd2, %rd1;
	cvt.u64.u32 	%rd3, %r1;
	add.s64 	%rd4, %rd2, %rd3;
	st.global.u8 	[%rd4], %r22;
	ret;

}


// ===== COMPILED SASS (sm_100) =====

	.target	sm_100

	.elftype	@"ET_EXEC"


//--------------------- .note.nv.tkinfo           --------------------------
	.section	.note.nv.tkinfo,"",@"SHT_NOTE"
	.sectionflags	@"SHF_NOTE_NV_TKINFO"
	.tkinfo
        /*0018*/ 	.word	0x00000002
        /*0030*/ 	.string	""
        /*0030*/ 	.string	"ptxas"
        /*0030*/ 	.string	"Cuda compilation tools, release 13.0, V13.0.88"
        /*0030*/ 	.string	"Build cuda_13.0.r13.0/compiler.36424714_0"
        /*0030*/ 	.string	"-arch sm_100 -m 64 "



//--------------------- .note.nv.cuinfo           --------------------------
	.section	.note.nv.cuinfo,"",@"SHT_NOTE"
	.sectionflags	@"SHF_NOTE_NV_CUINFO"
        /*0018*/ 	.short	0x0002
        /*001a*/ 	.short	0x0064
        /*001c*/ 	.short	0x0082
	.zero		2


//--------------------- .nv.info                  --------------------------
	.section	.nv.info,"",@"SHT_CUDA_INFO"
	.align	4


	//----- nvinfo : EIATTR_REGCOUNT
	.align		4
        /*0000*/ 	.byte	0x04, 0x2f
        /*0002*/ 	.short	(.L_1 - .L_0)
	.align		4
.L_0:
        /*0004*/ 	.word	index@(_Z12calc_fractalffPh)
        /*0008*/ 	.word	0x0000000f


	//----- nvinfo : EIATTR_FRAME_SIZE
	.align		4
.L_1:
        /*000c*/ 	.byte	0x04, 0x11
        /*000e*/ 	.short	(.L_3 - .L_2)
	.align		4
.L_2:
        /*0010*/ 	.word	index@(_Z12calc_fractalffPh)
        /*0014*/ 	.word	0x00000000


	//----- nvinfo : EIATTR_MIN_STACK_SIZE
	.align		4
.L_3:
        /*0018*/ 	.byte	0x04, 0x12
        /*001a*/ 	.short	(.L_5 - .L_4)
	.align		4
.L_4:
        /*001c*/ 	.word	index@(_Z12calc_fractalffPh)
        /*0020*/ 	.word	0x00000000
.L_5:


//--------------------- .nv.compat                --------------------------
	.section	.nv.compat,"",@"SHT_CUDA_COMPAT_INFO"
	.align	4
        /*0000*/ 	.byte	0x02, 0x09, 0x00, 0x00, 0x02, 0x02, 0x01, 0x00, 0x02, 0x05, 0x05, 0x00, 0x03, 0x07, 0x01, 0x01
        /*0010*/ 	.byte	0x02, 0x03, 0x00, 0x00, 0x02, 0x06, 0x01, 0x00, 0x04, 0x0b, 0x08, 0x00, 0x01, 0x00, 0x00, 0x00
        /*0020*/ 	.byte	0x00, 0x00, 0x00, 0x00


//--------------------- .nv.info._Z12calc_fractalffPh --------------------------
	.section	.nv.info._Z12calc_fractalffPh,"",@"SHT_CUDA_INFO"
	.sectionflags	@""
	.align	4


	//----- nvinfo : EIATTR_CUDA_API_VERSION
	.align		4
        /*0000*/ 	.byte	0x04, 0x37
        /*0002*/ 	.short	(.L_7 - .L_6)
.L_6:
        /*0004*/ 	.word	0x00000082


	//----- nvinfo : EIATTR_KPARAM_INFO
	.align		4
.L_7:
        /*0008*/ 	.byte	0x04, 0x17
        /*000a*/ 	.short	(.L_9 - .L_8)
.L_8:
        /*000c*/ 	.word	0x00000000
        /*0010*/ 	.short	0x0002
        /*0012*/ 	.short	0x0008
        /*0014*/ 	.byte	0x00, 0xf5, 0x21, 0x00


	//----- nvinfo : EIATTR_KPARAM_INFO
	.align		4
.L_9:
        /*0018*/ 	.byte	0x04, 0x17
        /*001a*/ 	.short	(.L_11 - .L_10)
.L_10:
        /*001c*/ 	.word	0x00000000
        /*0020*/ 	.short	0x0001
        /*0022*/ 	.short	0x0004
        /*0024*/ 	.byte	0x00, 0xf0, 0x11, 0x00


	//----- nvinfo : EIATTR_KPARAM_INFO
	.align		4
.L_11:
        /*0028*/ 	.byte	0x04, 0x17
        /*002a*/ 	.short	(.L_13 - .L_12)
.L_12:
        /*002c*/ 	.word	0x00000000
        /*0030*/ 	.short	0x0000
        /*0032*/ 	.short	0x0000
        /*0034*/ 	.byte	0x00, 0xf0, 0x11, 0x00


	//----- nvinfo : EIATTR_SPARSE_MMA_MASK
	.align		4
.L_13:
        /*0038*/ 	.byte	0x03, 0x50
        /*003a*/ 	.short	0x0000


	//----- nvinfo : EIATTR_MAXREG_COUNT
	.align		4
        /*003c*/ 	.byte	0x03, 0x1b
        /*003e*/ 	.short	0x00ff


	//----- nvinfo : EIATTR_MERCURY_ISA_VERSION
	.align		4
        /*0040*/ 	.byte	0x03, 0x5f
        /*0042*/ 	.short	0x0101


	//----- nvinfo : EIATTR_VRC_CTA_INIT_COUNT
	.align		4
        /*0044*/ 	.byte	0x02, 0x4a
	.zero		1
	.zero		1


	//----- nvinfo : EIATTR_EXIT_INSTR_OFFSETS
	.align		4
        /*0048*/ 	.byte	0x04, 0x1c
        /*004a*/ 	.short	(.L_15 - .L_14)


	//   ....[0]....
.L_14:
        /*004c*/ 	.word	0x000005c0


	//----- nvinfo : EIATTR_CRS_STACK_SIZE
	.align		4
.L_15:
        /*0050*/ 	.byte	0x04, 0x1e
        /*0052*/ 	.short	(.L_17 - .L_16)
.L_16:
        /*0054*/ 	.word	0x00000000


	//----- nvinfo : EIATTR_CBANK_PARAM_SIZE
	.align		4
.L_17:
        /*0058*/ 	.byte	0x03, 0x19
        /*005a*/ 	.short	0x0010


	//----- nvinfo : EIATTR_PARAM_CBANK
	.align		4
        /*005c*/ 	.byte	0x04, 0x0a
        /*005e*/ 	.short	(.L_19 - .L_18)
	.align		4
.L_18:
        /*0060*/ 	.word	index@(.nv.constant0._Z12calc_fractalffPh)
        /*0064*/ 	.short	0x0380
        /*0066*/ 	.short	0x0010


	//----- nvinfo : EIATTR_SW_WAR
	.align		4
.L_19:
        /*0068*/ 	.byte	0x04, 0x36
        /*006a*/ 	.short	(.L_21 - .L_20)
.L_20:
        /*006c*/ 	.word	0x00000008
.L_21:


//--------------------- .nv.callgraph             --------------------------
	.section	.nv.callgraph,"",@"SHT_CUDA_CALLGRAPH"
	.align	4
	.sectionentsize	8
	.align		4
        /*0000*/ 	.word	0x00000000
	.align		4
        /*0004*/ 	.word	0xffffffff
	.align		4
        /*0008*/ 	.word	0x00000000
	.align		4
        /*000c*/ 	.word	0xfffffffe
	.align		4
        /*0010*/ 	.word	0x00000000
	.align		4
        /*0014*/ 	.word	0xfffffffd
	.align		4
        /*0018*/ 	.word	0x00000000
	.align		4
        /*001c*/ 	.word	0xfffffffc


//--------------------- .text._Z12calc_fractalffPh --------------------------
	.section	.text._Z12calc_fractalffPh,"ax",@progbits
	.align	128
        .global         _Z12calc_fractalffPh
        .type           _Z12calc_fractalffPh,@function
        .size           _Z12calc_fractalffPh,(.L_x_6 - _Z12calc_fractalffPh)
        .other          _Z12calc_fractalffPh,@"STO_CUDA_ENTRY STV_DEFAULT"
_Z12calc_fractalffPh:
.text._Z12calc_fractalffPh:
[----:B------:R-:W-:Y:S01]  /*0000*/  LDC R1, c[0x0][0x37c] ;  /* 0x0000df00ff017b82 */ /* 0x000fe20000000800 */
[----:B------:R-:W0:Y:S01]  /*0010*/  S2R R5, SR_TID.Y ;  /* 0x0000000000057919 */ /* 0x000e220000002200 */
[----:B------:R-:W1:Y:S06]  /*0020*/  LDCU UR5, c[0x0][0x360] ;  /* 0x00006c00ff0577ac */ /* 0x000e6c0008000800 */
[----:B------:R-:W0:Y:S01]  /*0030*/  S2UR UR6, SR_CTAID.Y ;  /* 0x00000000000679c3 */ /* 0x000e220000002600 */
[----:B------:R-:W-:Y:S01]  /*0040*/  BSSY.RECONVERGENT B0, `(.L_x_0) ;  /* 0x0000053000007945 */ /* 0x000fe20003800200 */
[----:B------:R-:W1:Y:S06]  /*0050*/  S2R R3, SR_TID.X ;  /* 0x0000000000037919 */ /* 0x000e6c0000002100 */
[----:B------:R-:W0:Y:S08]  /*0060*/  LDC R0, c[0x0][0x364] ;  /* 0x0000d900ff007b82 */ /* 0x000e300000000800 */
[----:B------:R-:W2:Y:S08]  /*0070*/  S2UR UR4, SR_CTAID.X ;  /* 0x00000000000479c3 */ /* 0x000eb00000002500 */
[----:B------:R-:W2:Y:S01]  /*0080*/  LDC R7, c[0x0][0x370] ;  /* 0x0000dc00ff077b82 */ /* 0x000ea20000000800 */
[----:B0-----:R-:W-:-:S04]  /*0090*/  IMAD R0, R0, UR6, R5 ;  /* 0x0000000600007c24 */ /* 0x001fc8000f8e0205 */
[----:B--2---:R-:W-:Y:S01]  /*00a0*/  IMAD R0, R0, R7, UR4 ;  /* 0x0000000400007e24 */ /* 0x004fe2000f8e0207 */
[----:B------:R-:W-:-:S03]  /*00b0*/  UMOV UR4, 0x9999999a ;  /* 0x9999999a00047882 */ /* 0x000fc60000000000 */
[----:B-1----:R-:W-:Y:S01]  /*00c0*/  IMAD R0, R0, UR5, R3 ;  /* 0x0000000500007c24 */ /* 0x002fe2000f8e0203 */
[----:B------:R-:W-:-:S04]  /*00d0*/  UMOV UR5, 0x3fe99999 ;  /* 0x3fe9999900057882 */ /* 0x000fc80000000000 */
[----:B------:R-:W-:Y:S02]  /*00e0*/  LOP3.LUT R8, R0, 0xff, RZ, 0xc0, !PT ;  /* 0x000000ff00087812 */ /* 0x000fe400078ec0ff */
[----:B------:R-:W-:Y:S02]  /*00f0*/  SHF.R.U32.HI R10, RZ, 0x8, R0 ;  /* 0x00000008ff0a7819 */ /* 0x000fe40000011600 */
[----:B------:R-:W0:Y:S08]  /*0100*/  I2F.F64.U32 R2, R8 ;  /* 0x0000000800027312 */ /* 0x000e300000201800 */
[----:B------:R-:W1:Y:S01]  /*0110*/  I2F.F64.U32 R4, R10 ;  /* 0x0000000a00047312 */ /* 0x000e620000201800 */
[----:B0-----:R-:W-:-:S02]  /*0120*/  DMUL R2, R2, UR4 ;  /* 0x0000000402027c28 */ /* 0x001fc40008000000 */
[----:B-1----:R-:W-:-:S08]  /*0130*/  DMUL R6, R4, UR4 ;  /* 0x0000000404067c28 */ /* 0x002fd00008000000 */
[----:B------:R-:W0:Y:S08]  /*0140*/  F2F.F32.F64 R2, R2 ;  /* 0x0000000200027310 */ /* 0x000e300000301000 */
[----:B------:R-:W1:Y:S01]  /*0150*/  F2F.F32.F64 R6, R6 ;  /* 0x0000000600067310 */ /* 0x000e620000301000 */
[----:B0-----:R-:W-:-:S07]  /*0160*/  FMUL R11, R2, 0.00390625 ;  /* 0x3b800000020b7820 */ /* 0x001fce0000400000 */
[----:B------:R0:W2:Y:S01]  /*0170*/  F2F.F64.F32 R4, R11 ;  /* 0x0000000b00047310 */ /* 0x0000a20000201800 */
[----:B-1----:R-:W-:-:S07]  /*0180*/  FMUL R12, R6, 0.00390625 ;  /* 0x3b800000060c7820 */ /* 0x002fce0000400000 */
[----:B------:R-:W1:Y:S01]  /*0190*/  F2F.F64.F32 R8, R12 ;  /* 0x0000000c00087310 */ /* 0x000e620000201800 */
[----:B0-----:R-:W-:Y:S01]  /*01a0*/  MOV R11, RZ ;  /* 0x000000ff000b7202 */ /* 0x001fe20000000f00 */
[----:B--2---:R-:W-:Y:S02]  /*01b0*/  DADD R4, R4, -UR4 ;  /* 0x8000000404047e29 */ /* 0x004fe40008000000 */
[----:B-1----:R-:W-:Y:S01]  /*01c0*/  DADD R8, R8, -UR4 ;  /* 0x8000000408087e29 */ /* 0x002fe20008000000 */
[----:B------:R-:W0:Y:S07]  /*01d0*/  LDCU.64 UR4, c[0x0][0x358] ;  /* 0x00006b00ff0477ac */ /* 0x000e2e0008000a00 */
[----:B------:R-:W1:Y:S08]  /*01e0*/  F2F.F32.F64 R4, R4 ;  /* 0x0000000400047310 */ /* 0x000e700000301000 */
[----:B------:R-:W2:Y:S01]  /*01f0*/  F2F.F32.F64 R8, R8 ;  /* 0x0000000800087310 */ /* 0x000ea20000301000 */
[----:B-1----:R-:W-:Y:S01]  /*0200*/  FMUL R10, R4, R4 ;  /* 0x00000004040a7220 */ /* 0x002fe20000400000 */
[----:B--2---:R-:W-:-:S04]  /*0210*/  FMUL R7, R8, R8 ;  /* 0x0000000808077220 */ /* 0x004fc80000400000 */
[----:B------:R-:W-:-:S05]  /*0220*/  FADD R2, R10, R7 ;  /* 0x000000070a027221 */ /* 0x000fca0000000000 */
[----:B------:R-:W-:-:S13]  /*0230*/  FSETP.GT.AND P0, PT, R2, 4, PT ;  /* 0x408000000200780b */ /* 0x000fda0003f04000 */
[----:B0-----:R-:W-:Y:S05]  /*0240*/  @P0 BRA `(.L_x_1) ;  /* 0x0000000000c80947 */ /* 0x001fea0003800000 */
[----:B------:R-:W0:Y:S01]  /*0250*/  LDC.64 R2, c[0x0][0x380] ;  /* 0x0000e000ff027b82 */ /* 0x000e220000000a00 */
[----:B------:R-:W-:Y:S02]  /*0260*/  MOV R5, R4 ;  /* 0x0000000400057202 */ /* 0x000fe40000000f00 */
[----:B------:R-:W-:-:S07]  /*0270*/  MOV R4, RZ ;  /* 0x000000ff00047202 */ /* 0x000fce0000000f00 */
.L_x_4:
[----:B------:R-:W-:Y:S01]  /*0280*/  FADD R7, -R7, R10 ;  /* 0x0000000a07077221 */ /* 0x000fe20000000100 */
[----:B------:R-:W-:-:S03]  /*0290*/  FADD R6, R5, R5 ;  /* 0x0000000505067221 */ /* 0x000fc60000000000 */
[----:B0-----:R-:W-:Y:S01]  /*02a0*/  FADD R7, R7, R2 ;  /* 0x0000000207077221 */ /* 0x001fe20000000000 */
[----:B------:R-:W-:-:S03]  /*02b0*/  FFMA R8, R6, R8, R3 ;  /* 0x0000000806087223 */ /* 0x000fc60000000003 */
[----:B------:R-:W-:Y:S01]  /*02c0*/  FMUL R5, R7, R7 ;  /* 0x0000000707057220 */ /* 0x000fe20000400000 */
[----:B------:R-:W-:-:S04]  /*02d0*/  FMUL R6, R8, R8 ;  /* 0x0000000808067220 */ /* 0x000fc80000400000 */
[----:B------:R-:W-:-:S05]  /*02e0*/  FADD R9, R5, R6 ;  /* 0x0000000605097221 */ /* 0x000fca0000000000 */
[----:B------:R-:W-:-:S13]  /*02f0*/  FSETP.GT.AND P0, PT, R9, 4, PT ;  /* 0x408000000900780b */ /* 0x000fda0003f04000 */
[----:B------:R-:W-:Y:S05]  /*0300*/  @P0 BRA `(.L_x_2) ;  /* 0x0000000000940947 */ /* 0x000fea0003800000 */
[----:B------:R-:W-:Y:S01]  /*0310*/  FADD R5, R5, -R6 ;  /* 0x8000000605057221 */ /* 0x000fe20000000000 */
[----:B------:R-:W-:-:S03]  /*0320*/  FADD R6, R7, R7 ;  /* 0x0000000707067221 */ /* 0x000fc60000000000 */
[----:B------:R-:W-:Y:S01]  /*0330*/  FADD R5, R5, R2 ;  /* 0x0000000205057221 */ /* 0x000fe20000000000 */
[----:B------:R-:W-:-:S03]  /*0340*/  FFMA R8, R8, R6, R3 ;  /* 0x0000000608087223 */ /* 0x000fc60000000003 */
[----:B------:R-:W-:Y:S01]  /*0350*/  FMUL R7, R5, R5 ;  /* 0x0000000505077220 */ /* 0x000fe20000400000 */
[----:B------:R-:W-:-:S04]  /*0360*/  FMUL R10, R8, R8 ;  /* 0x00000008080a7220 */ /* 0x000fc80000400000 */
[----:B------:R-:W-:-:S05]  /*0370*/  FADD R6, R7, R10 ;  /* 0x0000000a07067221 */ /* 0x000fca0000000000 */
[----:B------:R-:W-:-:S13]  /*0380*/  FSETP.GT.AND P0, PT, R6, 4, PT ;  /* 0x408000000600780b */ /* 0x000fda0003f04000 */
[----:B------:R-:W-:Y:S05]  /*0390*/  @P0 BRA `(.L_x_3) ;  /* 0x0000000000680947 */ /* 0x000fea0003800000 */
[----:B------:R-:W-:Y:S01]  /*03a0*/  IADD3 R9, PT, PT, R4, 0x3, RZ ;  /* 0x0000000304097810 */ /* 0x000fe20007ffe0ff */
[----:B------:R-:W-:Y:S01]  /*03b0*/  FADD R6, R5, R5 ;  /* 0x0000000505067221 */ /* 0x000fe20000000000 */
[----:B------:R-:W-:Y:S02]  /*03c0*/  HFMA2 R11, -RZ, RZ, 0, 1.5199184417724609375e-05 ;  /* 0x000000ffff0b7431 */ /* 0x000fe400000001ff */
[----:B------:R-:W-:Y:S01]  /*03d0*/  FADD R5, R7, -R10 ;  /* 0x8000000a07057221 */ /* 0x000fe20000000000 */
[----:B------:R-:W-:Y:S01]  /*03e0*/  ISETP.NE.AND P0, PT, R9, 0xff, PT ;  /* 0x000000ff0900780c */ /* 0x000fe20003f05270 */
[----:B------:R-:W-:-:S12]  /*03f0*/  FFMA R6, R8, R6, R3 ;  /* 0x0000000608067223 */ /* 0x000fd80000000003 */
[----:B------:R-:W-:Y:S05]  /*0400*/  @!P0 BRA `(.L_x_1) ;  /* 0x0000000000588947 */ /* 0x000fea0003800000 */
[----:B------:R-:W-:Y:S01]  /*0410*/  FADD R8, R5, R2 ;  /* 0x0000000205087221 */ /* 0x000fe20000000000 */
[----:B------:R-:W-:Y:S01]  /*0420*/  FMUL R10, R6, R6 ;  /* 0x00000006060a7220 */ /* 0x000fe20000400000 */
[----:B------:R-:W-:Y:S02]  /*0430*/  MOV R11, R9 ;  /* 0x00000009000b7202 */ /* 0x000fe40000000f00 */
[----:B------:R-:W-:-:S04]  /*0440*/  FMUL R5, R8, R8 ;  /* 0x0000000808057220 */ /* 0x000fc80000400000 */
[----:B------:R-:W-:-:S05]  /*0450*/  FADD R7, R5, R10 ;  /* 0x0000000a05077221 */ /* 0x000fca0000000000 */
[----:B------:R-:W-:-:S13]  /*0460*/  FSETP.GT.AND P0, PT, R7, 4, PT ;  /* 0x408000000700780b */ /* 0x000fda0003f04000 */
[----:B------:R-:W-:Y:S05]  /*0470*/  @P0 BRA `(.L_x_1) ;  /* 0x00000000003c0947 */ /* 0x000fea0003800000 */
[----:B------:R-:W-:Y:S01]  /*0480*/  FADD R5, R5, -R10 ;  /* 0x8000000a05057221 */ /* 0x000fe20000000000 */
[----:B------:R-:W-:Y:S01]  /*0490*/  FADD R8, R8, R8 ;  /* 0x0000000808087221 */ /* 0x000fe20000000000 */
[----:B------:R-:W-:Y:S02]  /*04a0*/  IADD3 R4, PT, PT, R4, 0x4, RZ ;  /* 0x0000000404047810 */ /* 0x000fe40007ffe0ff */
[----:B------:R-:W-:Y:S01]  /*04b0*/  FADD R5, R5, R2 ;  /* 0x0000000205057221 */ /* 0x000fe20000000000 */
[----:B------:R-:W-:-:S03]  /*04c0*/  FFMA R8, R6, R8, R3 ;  /* 0x0000000806087223 */ /* 0x000fc60000000003 */
[----:B------:R-:W-:Y:S01]  /*04d0*/  FMUL R10, R5, R5 ;  /* 0x00000005050a7220 */ /* 0x000fe20000400000 */
[----:B------:R-:W-:-:S04]  /*04e0*/  FMUL R7, R8, R8 ;  /* 0x0000000808077220 */ /* 0x000fc80000400000 */
[----:B------:R-:W-:-:S05]  /*04f0*/  FADD R6, R10, R7 ;  /* 0x000000070a067221 */ /* 0x000fca0000000000 */
[----:B------:R-:W-:-:S13]  /*0500*/  FSETP.GT.AND P0, PT, R6, 4, PT ;  /* 0x408000000600780b */ /* 0x000fda0003f04000 */
[----:B------:R-:W-:Y:S05]  /*0510*/  @!P0 BRA `(.L_x_4) ;  /* 0xfffffffc00588947 */ /* 0x000fea000383ffff */
[----:B------:R-:W-:Y:S01]  /*0520*/  MOV R11, R4 ;  /* 0x00000004000b7202 */ /* 0x000fe20000000f00 */
[----:B------:R-:W-:Y:S06]  /*0530*/  BRA `(.L_x_1) ;  /* 0x00000000000c7947 */ /* 0x000fec0003800000 */
.L_x_3:
[----:B------:R-:W-:Y:S01]  /*0540*/  IADD3 R11, PT, PT, R4, 0x2, RZ ;  /* 0x00000002040b7810 */ /* 0x000fe20007ffe0ff */
[----:B------:R-:W-:Y:S06]  /*0550*/  BRA `(.L_x_1) ;  /* 0x0000000000047947 */ /* 0x000fec0003800000 */
.L_x_2:
[----:B------:R-:W-:-:S07]  /*0560*/  IADD3 R11, PT, PT, R4, 0x1, RZ ;  /* 0x00000001040b7810 */ /* 0x000fce0007ffe0ff */
.L_x_1:
[----:B------:R-:W-:Y:S05]  /*0570*/  BSYNC.RECONVERGENT B0 ;  /* 0x0000000000007941 */ /* 0x000fea0003800200 */
.L_x_0:
[----:B------:R-:W0:Y:S02]  /*0580*/  LDCU.64 UR6, c[0x0][0x388] ;  /* 0x00007100ff0677ac */ /* 0x000e240008000a00 */
[----:B0-----:R-:W-:-:S04]  /*0590*/  IADD3 R2, P0, PT, R0, UR6, RZ ;  /* 0x0000000600027c10 */ /* 0x001fc8000ff1e0ff */
[----:B------:R-:W-:-:S05]  /*05a0*/  IADD3.X R3, PT, PT, RZ, UR7, RZ, P0, !PT ;  /* 0x00000007ff037c10 */ /* 0x000fca00087fe4ff */
[----:B------:R-:W-:Y:S01]  /*05b0*/  STG.E.U8 desc[UR4][R2.64], R11 ;  /* 0x0000000b02007986 */ /* 0x000fe2000c101104 */
[----:B------:R-:W-:Y:S05]  /*05c0*/  EXIT ;  /* 0x000000000000794d */ /* 0x000fea0003800000 */
.L_x_5:
[----:B------:R-:W-:-:S00]  /*05d0*/  BRA `(.L_x_5) ;  /* 0xfffffffc00fc7947 */ /* 0x000fc0000383ffff */
[----:B------:R-:W-:-:S00]  /*05e0*/  NOP ;  /* 0x0000000000007918 */ /* 0x000fc00000000000 */
        /* <DEDUP_REMOVED lines=9> */
.L_x_6:


//--------------------- .nv.shared.reserved.0     --------------------------
	.section	.nv.shared.reserved.0,"aw",@nobits
	.weak		__nv_reservedSMEM_offset_0_alias
	.size		__nv_reservedSMEM_offset_0_alias, 0, 64
	.other		__nv_reservedSMEM_offset_0_alias,@"STO_CUDA_RESERVED_SHARED STV_DEFAULT"
__nv_reservedSMEM_offset_0_alias:
	.zero		0
	.zero		64


//--------------------- .nv.constant0._Z12calc_fractalffPh --------------------------
	.section	.nv.constant0._Z12calc_fractalffPh,"a",@progbits
	.sectionflags	@""
	.align	4
.nv.constant0._Z12calc_fractalffPh:
	.zero		912


//--------------------- SYMBOLS --------------------------

	.type		.nv.reservedSmem.offset0,@object
	.size		.nv.reservedSmem.offset0,0x4
